	.headerflags	@"EF_CUDA_TEXMODE_UNIFIED EF_CUDA_64BIT_ADDRESS EF_CUDA_ACCELERATORS EF_CUDA_SM90 EF_CUDA_VIRTUAL_SM(EF_CUDA_SM90)"
	.elftype	@"ET_EXEC"


//--------------------- .nv.info                  --------------------------
	.section	.nv.info,"",@"SHT_CUDA_INFO"
	.align	4


	//----- nvinfo : EIATTR_REGCOUNT
	.align		4
        /*0000*/ 	.byte	0x04, 0x2f
        /*0002*/ 	.short	(.L_1 - .L_0)
	.align		4
.L_0:
        /*0004*/ 	.word	index@(triton_red_fused__to_copy_add_mul_sum_5)
        /*0008*/ 	.word	0x0000001e


	//----- nvinfo : EIATTR_MIN_STACK_SIZE
	.align		4
.L_1:
        /*000c*/ 	.byte	0x04, 0x12
        /*000e*/ 	.short	(.L_3 - .L_2)
	.align		4
.L_2:
        /*0010*/ 	.word	index@(triton_red_fused__to_copy_add_mul_sum_5)
        /*0014*/ 	.word	0x00000000


	//----- nvinfo : EIATTR_FRAME_SIZE
	.align		4
.L_3:
        /*0018*/ 	.byte	0x04, 0x11
        /*001a*/ 	.short	(.L_5 - .L_4)
	.align		4
.L_4:
        /*001c*/ 	.word	index@(triton_red_fused__to_copy_add_mul_sum_5)
        /*0020*/ 	.word	0x00000000


	//----- nvinfo : EIATTR_MIN_STACK_SIZE
	.align		4
.L_5:
        /*0024*/ 	.byte	0x04, 0x12
        /*0026*/ 	.short	(.L_7 - .L_6)
	.align		4
.L_6:
        /*0028*/ 	.word	index@(triton_red_fused__to_copy_add_mul_sum_5)
        /*002c*/ 	.word	0x00000000
.L_7:


//--------------------- .nv.info.triton_red_fused__to_copy_add_mul_sum_5 --------------------------
	.section	.nv.info.triton_red_fused__to_copy_add_mul_sum_5,"",@"SHT_CUDA_INFO"
	.sectionflags	@""
	.align	4


	//----- nvinfo : EIATTR_CUDA_API_VERSION
	.align		4
        /*0000*/ 	.byte	0x04, 0x37
        /*0002*/ 	.short	(.L_9 - .L_8)
.L_8:
        /*0004*/ 	.word	0x0000007c


	//----- nvinfo : EIATTR_KPARAM_INFO
	.align		4
.L_9:
        /*0008*/ 	.byte	0x04, 0x17
        /*000a*/ 	.short	(.L_11 - .L_10)
.L_10:
        /*000c*/ 	.word	0x00000000
        /*0010*/ 	.short	0x0007
        /*0012*/ 	.short	0x0030
        /*0014*/ 	.byte	0x00, 0xf4, 0x21, 0x00


	//----- nvinfo : EIATTR_KPARAM_INFO
	.align		4
.L_11:
        /*0018*/ 	.byte	0x04, 0x17
        /*001a*/ 	.short	(.L_13 - .L_12)
.L_12:
        /*001c*/ 	.word	0x00000000
        /*0020*/ 	.short	0x0006
        /*0022*/ 	.short	0x002c
        /*0024*/ 	.byte	0x00, 0xf0, 0x11, 0x00


	//----- nvinfo : EIATTR_KPARAM_INFO
	.align		4
.L_13:
        /*0028*/ 	.byte	0x04, 0x17
        /*002a*/ 	.short	(.L_15 - .L_14)
.L_14:
        /*002c*/ 	.word	0x00000000
        /*0030*/ 	.short	0x0005
        /*0032*/ 	.short	0x0028
        /*0034*/ 	.byte	0x00, 0xf0, 0x11, 0x00


	//----- nvinfo : EIATTR_KPARAM_INFO
	.align		4
.L_15:
        /*0038*/ 	.byte	0x04, 0x17
        /*003a*/ 	.short	(.L_17 - .L_16)
.L_16:
        /*003c*/ 	.word	0x00000000
        /*0040*/ 	.short	0x0004
        /*0042*/ 	.short	0x0020
        /*0044*/ 	.byte	0x00, 0xf4, 0x21, 0x00


	//----- nvinfo : EIATTR_KPARAM_INFO
	.align		4
.L_17:
        /*0048*/ 	.byte	0x04, 0x17
        /*004a*/ 	.short	(.L_19 - .L_18)
.L_18:
        /*004c*/ 	.word	0x00000000
        /*0050*/ 	.short	0x0003
        /*0052*/ 	.short	0x0018
        /*0054*/ 	.byte	0x00, 0xf4, 0x21, 0x00


	//----- nvinfo : EIATTR_KPARAM_INFO
	.align		4
.L_19:
        /*0058*/ 	.byte	0x04, 0x17
        /*005a*/ 	.short	(.L_21 - .L_20)
.L_20:
        /*005c*/ 	.word	0x00000000
        /*0060*/ 	.short	0x0002
        /*0062*/ 	.short	0x0010
        /*0064*/ 	.byte	0x00, 0xf4, 0x21, 0x00


	//----- nvinfo : EIATTR_KPARAM_INFO
	.align		4
.L_21:
        /*0068*/ 	.byte	0x04, 0x17
        /*006a*/ 	.short	(.L_23 - .L_22)
.L_22:
        /*006c*/ 	.word	0x00000000
        /*0070*/ 	.short	0x0001
        /*0072*/ 	.short	0x0008
        /*0074*/ 	.byte	0x00, 0xf4, 0x21, 0x00


	//----- nvinfo : EIATTR_KPARAM_INFO
	.align		4
.L_23:
        /*0078*/ 	.byte	0x04, 0x17
        /*007a*/ 	.short	(.L_25 - .L_24)
.L_24:
        /*007c*/ 	.word	0x00000000
        /*0080*/ 	.short	0x0000
        /*0082*/ 	.short	0x0000
        /*0084*/ 	.byte	0x00, 0xf4, 0x21, 0x00


	//----- nvinfo : EIATTR_SPARSE_MMA_MASK
	.align		4
.L_25:
        /*0088*/ 	.byte	0x03, 0x50
        /*008a*/ 	.short	0x0000


	//----- nvinfo : EIATTR_MAXREG_COUNT
	.align		4
        /*008c*/ 	.byte	0x03, 0x1b
        /*008e*/ 	.short	0x00ff


	//----- nvinfo : EIATTR_COOP_GROUP_MASK_REGIDS
	.align		4
        /*0090*/ 	.byte	0x04, 0x29
        /*0092*/ 	.short	(.L_27 - .L_26)


	//   ....[0]....
.L_26:
        /*0094*/ 	.word	0xffffffff


	//   ....[1]....
        /*0098*/ 	.word	0xffffffff


	//   ....[2]....
        /*009c*/ 	.word	0xffffffff


	//   ....[3]....
        /*00a0*/ 	.word	0xffffffff


	//   ....[4]....
        /*00a4*/ 	.word	0xffffffff


	//   ....[5]....
        /*00a8*/ 	.word	0xffffffff


	//   ....[6]....
        /*00ac*/ 	.word	0xffffffff


	//   ....[7]....
        /*00b0*/ 	.word	0xffffffff


	//   ....[8]....
        /*00b4*/ 	.word	0xffffffff


	//   ....[9]....
        /*00b8*/ 	.word	0xffffffff


	//   ....[10]....
        /*00bc*/ 	.word	0xffffffff


	//   ....[11]....
        /*00c0*/ 	.word	0xffffffff


	//   ....[12]....
        /*00c4*/ 	.word	0xffffffff


	//   ....[13]....
        /*00c8*/ 	.word	0xffffffff


	//   ....[14]....
        /*00cc*/ 	.word	0xffffffff


	//   ....[15]....
        /*00d0*/ 	.word	0xffffffff


	//   ....[16]....
        /*00d4*/ 	.word	0xffffffff


	//   ....[17]....
        /*00d8*/ 	.word	0xffffffff


	//----- nvinfo : EIATTR_COOP_GROUP_INSTR_OFFSETS
	.align		4
.L_27:
        /*00dc*/ 	.byte	0x04, 0x28
        /*00de*/ 	.short	(.L_29 - .L_28)


	//   ....[0]....
.L_28:
        /*00e0*/ 	.word	0x00000440


	//   ....[1]....
        /*00e4*/ 	.word	0x00000480


	//   ....[2]....
        /*00e8*/ 	.word	0x000004a0


	//   ....[3]....
        /*00ec*/ 	.word	0x000004b0


	//   ....[4]....
        /*00f0*/ 	.word	0x000004f0


	//   ....[5]....
        /*00f4*/ 	.word	0x00000510


	//   ....[6]....
        /*00f8*/ 	.word	0x00000530


	//   ....[7]....
        /*00fc*/ 	.word	0x00000540


	//   ....[8]....
        /*0100*/ 	.word	0x00000570


	//   ....[9]....
        /*0104*/ 	.word	0x00000590


	//   ....[10]....
        /*0108*/ 	.word	0x000005b0


	//   ....[11]....
        /*010c*/ 	.word	0x000005c0


	//   ....[12]....
        /*0110*/ 	.word	0x00000600


	//   ....[13]....
        /*0114*/ 	.word	0x00000640


	//   ....[14]....
        /*0118*/ 	.word	0x00000670


	//   ....[15]....
        /*011c*/ 	.word	0x00000680


	//   ....[16]....
        /*0120*/ 	.word	0x00000760


	//   ....[17]....
        /*0124*/ 	.word	0x00000790


	//----- nvinfo : EIATTR_EXIT_INSTR_OFFSETS
	.align		4
.L_29:
        /*0128*/ 	.byte	0x04, 0x1c
        /*012a*/ 	.short	(.L_31 - .L_30)


	//   ....[0]....
.L_30:
        /*012c*/ 	.word	0x00000860


	//   ....[1]....
        /*0130*/ 	.word	0x000008d0


	//----- nvinfo : EIATTR_REQNTID
	.align		4
.L_31:
        /*0134*/ 	.byte	0x04, 0x10
        /*0136*/ 	.short	(.L_33 - .L_32)
.L_32:
        /*0138*/ 	.word	0x00000080
        /*013c*/ 	.word	0x00000001
        /*0140*/ 	.word	0x00000001


	//----- nvinfo : EIATTR_CBANK_PARAM_SIZE
	.align		4
.L_33:
        /*0144*/ 	.byte	0x03, 0x19
        /*0146*/ 	.short	0x0038


	//----- nvinfo : EIATTR_PARAM_CBANK
	.align		4
        /*0148*/ 	.byte	0x04, 0x0a
        /*014a*/ 	.short	(.L_35 - .L_34)
	.align		4
.L_34:
        /*014c*/ 	.word	index@(.nv.constant0.triton_red_fused__to_copy_add_mul_sum_5)
        /*0150*/ 	.short	0x0210
        /*0152*/ 	.short	0x0038


	//----- nvinfo : EIATTR_SW_WAR
	.align		4
.L_35:
        /*0154*/ 	.byte	0x04, 0x36
        /*0156*/ 	.short	(.L_37 - .L_36)
.L_36:
        /*0158*/ 	.word	0x00000008
.L_37:


//--------------------- .nv.callgraph             --------------------------
	.section	.nv.callgraph,"",@"SHT_CUDA_CALLGRAPH"
	.align	4
	.sectionentsize	8
	.align		4
        /*0000*/ 	.word	0x00000000
	.align		4
        /*0004*/ 	.word	0xffffffff
	.align		4
        /*0008*/ 	.word	0x00000000
	.align		4
        /*000c*/ 	.word	0xfffffffe
	.align		4
        /*0010*/ 	.word	0x00000000
	.align		4
        /*0014*/ 	.word	0xfffffffd
	.align		4
        /*0018*/ 	.word	0x00000000
	.align		4
        /*001c*/ 	.word	0xfffffffc


//--------------------- .text.triton_red_fused__to_copy_add_mul_sum_5 --------------------------
	.section	.text.triton_red_fused__to_copy_add_mul_sum_5,"ax",@progbits
	.sectionflags	@"SHF_BARRIERS=1"
	.align	128
        .global         triton_red_fused__to_copy_add_mul_sum_5
        .type           triton_red_fused__to_copy_add_mul_sum_5,@function
        .size           triton_red_fused__to_copy_add_mul_sum_5,(.L_x_3 - triton_red_fused__to_copy_add_mul_sum_5)
        .other          triton_red_fused__to_copy_add_mul_sum_5,@"STO_CUDA_ENTRY STV_DEFAULT"
triton_red_fused__to_copy_add_mul_sum_5:
.text.triton_red_fused__to_copy_add_mul_sum_5:
[----:B------:R-:W0:Y:S02]  /*0000*/  LDC R1, c[0x0][0x28] ;  /* 0x00000a00ff017b82 */ /* 0x000e240000000800 */
[----:B------:R-:W1:Y:S01]  /*0010*/  LDC R2, c[0x0][0x23c] ;  /* 0x00008f00ff027b82 */ /* 0x000e620000000800 */
[----:B------:R-:W2:Y:S01]  /*0020*/  S2R R0, SR_TID.X ;  /* 0x0000000000007919 */ /* 0x000ea20000002100 */
[----:B------:R-:W-:Y:S01]  /*0030*/  ULDC.64 UR6, c[0x0][0x208] ;  /* 0x0000820000067ab9 */ /* 0x000fe20000000a00 */
[----:B------:R-:W-:Y:S01]  /*0040*/  HFMA2.MMA R25, -RZ, RZ, 0, 0 ;  /* 0x00000000ff197435 */ /* 0x000fe200000001ff */
[----:B------:R-:W-:Y:S01]  /*0050*/  MOV R5, RZ ;  /* 0x000000ff00057202 */ /* 0x000fe20000000f00 */
[----:B------:R-:W3:Y:S01]  /*0060*/  S2R R7, SR_CTAID.X ;  /* 0x0000000000077919 */ /* 0x000ee20000002500 */
[----:B-1----:R-:W-:Y:S02]  /*0070*/  ISETP.GE.AND P0, PT, R2, 0x1, PT ;  /* 0x000000010200780c */ /* 0x002fe40003f06270 */
[----:B------:R-:W-:Y:S02]  /*0080*/  CS2R R2, SRZ ;  /* 0x0000000000027805 */ /* 0x000fe4000001ff00 */
[----:B--2---:R-:W-:-:S02]  /*0090*/  SHF.L.U32 R4, R0, 0x2, RZ ;  /* 0x0000000200047819 */ /* 0x004fc400000006ff */
[----:B---3--:R-:W-:Y:S02]  /*00a0*/  SHF.L.U32 R7, R7, 0x3, RZ ;  /* 0x0000000307077819 */ /* 0x008fe400000006ff */
[----:B------:R-:W-:-:S05]  /*00b0*/  LOP3.LUT R6, R4, 0x4, RZ, 0xc0, !PT ;  /* 0x0000000404067812 */ /* 0x000fca00078ec0ff */
[----:B------:R-:W-:Y:S05]  /*00c0*/  @!P0 BRA `(.L_x_0) ;  /* 0x0000000000dc8947 */ /* 0x000fea0003800000 */
[----:B------:R-:W-:Y:S02]  /*00d0*/  SHF.R.U32.HI R8, RZ, 0x1, R0 ;  /* 0x00000001ff087819 */ /* 0x000fe40000011600 */
[----:B------:R-:W-:Y:S02]  /*00e0*/  CS2R R2, SRZ ;  /* 0x0000000000027805 */ /* 0x000fe4000001ff00 */
[----:B------:R-:W-:Y:S01]  /*00f0*/  MOV R25, RZ ;  /* 0x000000ff00197202 */ /* 0x000fe20000000f00 */
[----:B------:R-:W-:Y:S01]  /*0100*/  UMOV UR4, URZ ;  /* 0x0000003f00047c82 */ /* 0x000fe20008000000 */
[----:B------:R-:W-:Y:S02]  /*0110*/  SGXT.U32 R8, R8, 0x6 ;  /* 0x000000060808781a */ /* 0x000fe40000000000 */
[----:B------:R-:W-:Y:S02]  /*0120*/  MOV R5, RZ ;  /* 0x000000ff00057202 */ /* 0x000fe40000000f00 */
[----:B------:R-:W-:-:S04]  /*0130*/  LEA R9, R8, R7, 0xc ;  /* 0x0000000708097211 */ /* 0x000fc800078e60ff */
[----:B------:R-:W-:-:S07]  /*0140*/  IADD3 R9, R6, R9, RZ ;  /* 0x0000000906097210 */ /* 0x000fce0007ffe0ff */
.L_x_1:
[----:B------:R-:W1:Y:S01]  /*0150*/  LDC R24, c[0x0][0x23c] ;  /* 0x00008f00ff187b82 */ /* 0x000e620000000800 */
[----:B------:R-:W-:Y:S02]  /*0160*/  IADD3 R27, R8, UR4, RZ ;  /* 0x00000004081b7c10 */ /* 0x000fe4000fffe0ff */
[----:B------:R-:W-:Y:S02]  /*0170*/  CS2R R10, SRZ ;  /* 0x00000000000a7805 */ /* 0x000fe4000001ff00 */
[----:B------:R-:W-:-:S03]  /*0180*/  CS2R R16, SRZ ;  /* 0x0000000000107805 */ /* 0x000fc6000001ff00 */
[----:B------:R-:W2:Y:S08]  /*0190*/  LDC.64 R18, c[0x0][0x210] ;  /* 0x00008400ff127b82 */ /* 0x000eb00000000a00 */
[----:B------:R-:W3:Y:S08]  /*01a0*/  LDC.64 R20, c[0x0][0x218] ;  /* 0x00008600ff147b82 */ /* 0x000ef00000000a00 */
[----:B------:R-:W4:Y:S01]  /*01b0*/  LDC.64 R14, c[0x0][0x220] ;  /* 0x00008800ff0e7b82 */ /* 0x000f220000000a00 */
[----:B-1----:R-:W-:-:S07]  /*01c0*/  ISETP.GE.AND P1, PT, R27, R24, PT ;  /* 0x000000181b00720c */ /* 0x002fce0003f26270 */
[----:B------:R-:W1:Y:S01]  /*01d0*/  LDC.64 R12, c[0x0][0x228] ;  /* 0x00008a00ff0c7b82 */ /* 0x000e620000000a00 */
[----:B--2---:R-:W-:Y:S01]  /*01e0*/  IMAD.WIDE R18, R9, 0x2, R18 ;  /* 0x0000000209127825 */ /* 0x004fe200078e0212 */
[----:B------:R-:W-:Y:S01]  /*01f0*/  CS2R R22, SRZ ;  /* 0x0000000000167805 */ /* 0x000fe2000001ff00 */
[----:B------:R-:W-:-:S03]  /*0200*/  HFMA2.MMA R26, -RZ, RZ, 0, 0 ;  /* 0x00000000ff1a7435 */ /* 0x000fc600000001ff */
[----:B------:R-:W2:Y:S01]  /*0210*/  @!P1 LDG.E.EF.64 R10, desc[UR6][R18.64] ;  /* 0x00000006120a9981 */ /* 0x000ea2000c0e1b00 */
[----:B---3--:R-:W-:-:S05]  /*0220*/  IMAD.WIDE R20, R9, 0x2, R20 ;  /* 0x0000000209147825 */ /* 0x008fca00078e0214 */
[----:B------:R-:W3:Y:S01]  /*0230*/  @!P1 LDG.E.EF.64 R16, desc[UR6][R20.64] ;  /* 0x0000000614109981 */ /* 0x000ee2000c0e1b00 */
[----:B----4-:R-:W-:-:S05]  /*0240*/  IMAD.WIDE R14, R9, 0x2, R14 ;  /* 0x00000002090e7825 */ /* 0x010fca00078e020e */
[----:B------:R3:W4:Y:S01]  /*0250*/  @!P1 LDG.E.EF.64 R22, desc[UR6][R14.64] ;  /* 0x000000060e169981 */ /* 0x000722000c0e1b00 */
[----:B-1----:R-:W-:-:S05]  /*0260*/  IMAD.WIDE R12, R27, 0x4, R12 ;  /* 0x000000041b0c7825 */ /* 0x002fca00078e020c */
[----:B------:R1:W5:Y:S01]  /*0270*/  @!P1 LDG.E.EL R26, desc[UR6][R12.64] ;  /* 0x000000060c1a9981 */ /* 0x000362000c2e1900 */
[----:B------:R-:W-:-:S06]  /*0280*/  UIADD3 UR4, UR4, 0x40, URZ ;  /* 0x0000004004047890 */ /* 0x000fcc000fffe03f */
[----:B------:R-:W-:Y:S02]  /*0290*/  ISETP.LE.AND P0, PT, R24, UR4, PT ;  /* 0x0000000418007c0c */ /* 0x000fe4000bf03270 */
[----:B------:R-:W-:Y:S01]  /*02a0*/  IADD3 R9, R9, 0x40000, RZ ;  /* 0x0004000009097810 */ /* 0x000fe20007ffe0ff */
[----:B--2---:R-:W-:Y:S02]  /*02b0*/  HADD2.F32 R27, -RZ, R11.H0_H0 ;  /* 0x2000000bff1b7230 */ /* 0x004fe40000004100 */
[----:B------:R-:W-:Y:S02]  /*02c0*/  HADD2.F32 R19, -RZ, R11.H1_H1 ;  /* 0x3000000bff137230 */ /* 0x000fe40000004100 */
[----:B------:R-:W-:Y:S02]  /*02d0*/  HADD2.F32 R18, -RZ, R10.H1_H1 ;  /* 0x3000000aff127230 */ /* 0x000fe40000004100 */
[----:B------:R-:W-:Y:S02]  /*02e0*/  HADD2.F32 R11, -RZ, R10.H0_H0 ;  /* 0x2000000aff0b7230 */ /* 0x000fe40000004100 */
[----:B---3--:R-:W-:-:S02]  /*02f0*/  HADD2.F32 R15, -RZ, R16.H1_H1 ;  /* 0x30000010ff0f7230 */ /* 0x008fc40000004100 */
[----:B------:R-:W-:Y:S02]  /*0300*/  HADD2.F32 R16, -RZ, R16.H0_H0 ;  /* 0x20000010ff107230 */ /* 0x000fe40000004100 */
[----:B------:R-:W-:Y:S02]  /*0310*/  HADD2.F32 R10, -RZ, R17.H1_H1 ;  /* 0x30000011ff0a7230 */ /* 0x000fe40000004100 */
[----:B------:R-:W-:Y:S02]  /*0320*/  HADD2.F32 R20, -RZ, R17.H0_H0 ;  /* 0x20000011ff147230 */ /* 0x000fe40000004100 */
[----:B------:R-:W-:Y:S01]  /*0330*/  FADD R17, R18, R15 ;  /* 0x0000000f12117221 */ /* 0x000fe20000000000 */
[----:B------:R-:W-:Y:S01]  /*0340*/  FADD R16, R11, R16 ;  /* 0x000000100b107221 */ /* 0x000fe20000000000 */
[----:B----4-:R-:W-:Y:S02]  /*0350*/  HADD2.F32 R15, -RZ, R23.H0_H0 ;  /* 0x20000017ff0f7230 */ /* 0x010fe40000004100 */
[----:B------:R-:W-:-:S02]  /*0360*/  HADD2.F32 R23, -RZ, R23.H1_H1 ;  /* 0x30000017ff177230 */ /* 0x000fc40000004100 */
[----:B------:R-:W-:Y:S02]  /*0370*/  HADD2.F32 R11, -RZ, R22.H0_H0 ;  /* 0x20000016ff0b7230 */ /* 0x000fe40000004100 */
[----:B-1----:R-:W-:Y:S02]  /*0380*/  HADD2.F32 R13, -RZ, R22.H1_H1 ;  /* 0x30000016ff0d7230 */ /* 0x002fe40000004100 */
[----:B------:R-:W-:Y:S01]  /*0390*/  FADD R10, R19, R10 ;  /* 0x0000000a130a7221 */ /* 0x000fe20000000000 */
[----:B------:R-:W-:Y:S01]  /*03a0*/  FADD R20, R27, R20 ;  /* 0x000000141b147221 */ /* 0x000fe20000000000 */
[-C--:B-----5:R-:W-:Y:S01]  /*03b0*/  FMUL R23, R23, R26.reuse ;  /* 0x0000001a17177220 */ /* 0x0a0fe20000400000 */
[-C--:B------:R-:W-:Y:S01]  /*03c0*/  FMUL R15, R15, R26.reuse ;  /* 0x0000001a0f0f7220 */ /* 0x080fe20000400000 */
[-C--:B------:R-:W-:Y:S01]  /*03d0*/  FMUL R13, R13, R26.reuse ;  /* 0x0000001a0d0d7220 */ /* 0x080fe20000400000 */
[----:B------:R-:W-:Y:S01]  /*03e0*/  FMUL R11, R11, R26 ;  /* 0x0000001a0b0b7220 */ /* 0x000fe20000400000 */
[----:B------:R-:W-:Y:S01]  /*03f0*/  @!P1 FFMA R5, R10, R23, R5 ;  /* 0x000000170a059223 */ /* 0x000fe20000000005 */
[----:B------:R-:W-:Y:S01]  /*0400*/  @!P1 FFMA R3, R20, R15, R3 ;  /* 0x0000000f14039223 */ /* 0x000fe20000000003 */
[----:B------:R-:W-:Y:S01]  /*0410*/  @!P1 FFMA R2, R17, R13, R2 ;  /* 0x0000000d11029223 */ /* 0x000fe20000000002 */
[----:B------:R-:W-:Y:S01]  /*0420*/  @!P1 FFMA R25, R16, R11, R25 ;  /* 0x0000000b10199223 */ /* 0x000fe20000000019 */
[----:B------:R-:W-:Y:S06]  /*0430*/  @!P0 BRA `(.L_x_1) ;  /* 0xfffffffc00448947 */ /* 0x000fec000383ffff */
.L_x_0:
[----:B------:R-:W1:Y:S01]  /*0440*/  SHFL.BFLY PT, R8, R25, 0x10, 0x1f ;  /* 0x0e001f0019087f89 */ /* 0x000e6200000e0000 */
[----:B------:R-:W2:Y:S01]  /*0450*/  S2UR UR5, SR_CgaCtaId ;  /* 0x00000000000579c3 */ /* 0x000ea20000008800 */
[C---:B------:R-:W-:Y:S01]  /*0460*/  LOP3.LUT P0, RZ, R0.reuse, 0x1e, RZ, 0xc0, !PT ;  /* 0x0000001e00ff7812 */ /* 0x040fe2000780c0ff */
[----:B------:R-:W-:Y:S01]  /*0470*/  UMOV UR4, 0x400 ;  /* 0x0000040000047882 */ /* 0x000fe20000000000 */
[----:B------:R-:W3:Y:S01]  /*0480*/  SHFL.BFLY PT, R9, R2, 0x10, 0x1f ;  /* 0x0e001f0002097f89 */ /* 0x000ee200000e0000 */
[----:B------:R-:W-:-:S03]  /*0490*/  ISETP.GE.AND P1, PT, R0, 0x20, PT ;  /* 0x000000200000780c */ /* 0x000fc60003f26270 */
[----:B------:R-:W4:Y:S04]  /*04a0*/  SHFL.BFLY PT, R10, R3, 0x10, 0x1f ;  /* 0x0e001f00030a7f89 */ /* 0x000f2800000e0000 */
[----:B------:R-:W5:Y:S01]  /*04b0*/  SHFL.BFLY PT, R12, R5, 0x10, 0x1f ;  /* 0x0e001f00050c7f89 */ /* 0x000f6200000e0000 */
[----:B-1----:R-:W-:Y:S01]  /*04c0*/  FADD R8, R8, R25 ;  /* 0x0000001908087221 */ /* 0x002fe20000000000 */
[----:B--2---:R-:W-:Y:S01]  /*04d0*/  UPRMT UR4, UR5, 0x654, UR4 ;  /* 0x0000065405047896 */ /* 0x004fe20008000004 */
[----:B---3--:R-:W-:-:S03]  /*04e0*/  FADD R11, R9, R2 ;  /* 0x00000002090b7221 */ /* 0x008fc60000000000 */
[----:B------:R-:W1:Y:S01]  /*04f0*/  SHFL.BFLY PT, R9, R8, 0x8, 0x1f ;  /* 0x0d001f0008097f89 */ /* 0x000e6200000e0000 */
[----:B----4-:R-:W-:-:S03]  /*0500*/  FADD R13, R10, R3 ;  /* 0x000000030a0d7221 */ /* 0x010fc60000000000 */
[----:B------:R-:W2:Y:S01]  /*0510*/  SHFL.BFLY PT, R10, R11, 0x8, 0x1f ;  /* 0x0d001f000b0a7f89 */ /* 0x000ea200000e0000 */
[----:B-----5:R-:W-:-:S03]  /*0520*/  FADD R16, R12, R5 ;  /* 0x000000050c107221 */ /* 0x020fc60000000000 */
[----:B------:R-:W3:Y:S04]  /*0530*/  SHFL.BFLY PT, R14, R13, 0x8, 0x1f ;  /* 0x0d001f000d0e7f89 */ /* 0x000ee800000e0000 */
[----:B------:R-:W4:Y:S01]  /*0540*/  SHFL.BFLY PT, R15, R16, 0x8, 0x1f ;  /* 0x0d001f00100f7f89 */ /* 0x000f2200000e0000 */
[----:B-1----:R-:W-:Y:S01]  /*0550*/  FADD R9, R8, R9 ;  /* 0x0000000908097221 */ /* 0x002fe20000000000 */
[----:B--2---:R-:W-:-:S04]  /*0560*/  FADD R12, R11, R10 ;  /* 0x0000000a0b0c7221 */ /* 0x004fc80000000000 */
[----:B------:R-:W1:Y:S01]  /*0570*/  SHFL.BFLY PT, R10, R9, 0x4, 0x1f ;  /* 0x0c801f00090a7f89 */ /* 0x000e6200000e0000 */
[----:B---3--:R-:W-:-:S03]  /*0580*/  FADD R14, R13, R14 ;  /* 0x0000000e0d0e7221 */ /* 0x008fc60000000000 */
[----:B------:R-:W2:Y:S01]  /*0590*/  SHFL.BFLY PT, R3, R12, 0x4, 0x1f ;  /* 0x0c801f000c037f89 */ /* 0x000ea200000e0000 */
[----:B----4-:R-:W-:-:S03]  /*05a0*/  FADD R17, R16, R15 ;  /* 0x0000000f10117221 */ /* 0x010fc60000000000 */
[----:B------:R-:W3:Y:S04]  /*05b0*/  SHFL.BFLY PT, R15, R14, 0x4, 0x1f ;  /* 0x0c801f000e0f7f89 */ /* 0x000ee800000e0000 */
[----:B------:R-:W4:Y:S01]  /*05c0*/  SHFL.BFLY PT, R8, R17, 0x4, 0x1f ;  /* 0x0c801f0011087f89 */ /* 0x000f2200000e0000 */
[----:B-1----:R-:W-:Y:S01]  /*05d0*/  FADD R10, R9, R10 ;  /* 0x0000000a090a7221 */ /* 0x002fe20000000000 */
[----:B------:R-:W-:Y:S01]  /*05e0*/  SHF.R.U32.HI R9, RZ, 0x3, R0 ;  /* 0x00000003ff097819 */ /* 0x000fe20000011600 */
[----:B--2---:R-:W-:-:S03]  /*05f0*/  FADD R5, R12, R3 ;  /* 0x000000030c057221 */ /* 0x004fc60000000000 */
[----:B------:R-:W1:Y:S01]  /*0600*/  SHFL.BFLY PT, R3, R10, 0x2, 0x1f ;  /* 0x0c401f000a037f89 */ /* 0x000e6200000e0000 */
[----:B---3--:R-:W-:Y:S01]  /*0610*/  FADD R15, R14, R15 ;  /* 0x0000000f0e0f7221 */ /* 0x008fe20000000000 */
[----:B------:R-:W-:Y:S01]  /*0620*/  SHF.L.U32 R14, R6, 0x4, RZ ;  /* 0x00000004060e7819 */ /* 0x000fe200000006ff */
[----:B----4-:R-:W-:-:S03]  /*0630*/  FADD R11, R17, R8 ;  /* 0x00000008110b7221 */ /* 0x010fc60000000000 */
[----:B------:R-:W2:Y:S01]  /*0640*/  SHFL.BFLY PT, R16, R15, 0x2, 0x1f ;  /* 0x0c401f000f107f89 */ /* 0x000ea200000e0000 */
[----:B------:R-:W-:Y:S02]  /*0650*/  LOP3.LUT R9, R14, 0xc, R9, 0xf8, !PT ;  /* 0x0000000c0e097812 */ /* 0x000fe400078ef809 */
[----:B------:R-:W-:Y:S01]  /*0660*/  IADD3 R13, R14, UR4, RZ ;  /* 0x000000040e0d7c10 */ /* 0x000fe2000fffe0ff */
[----:B------:R-:W3:Y:S04]  /*0670*/  SHFL.BFLY PT, R8, R5, 0x2, 0x1f ;  /* 0x0c401f0005087f89 */ /* 0x000ee800000e0000 */
[----:B------:R-:W4:Y:S01]  /*0680*/  SHFL.BFLY PT, R12, R11, 0x2, 0x1f ;  /* 0x0c401f000b0c7f89 */ /* 0x000f2200000e0000 */
[----:B------:R-:W-:Y:S02]  /*0690*/  IMAD R13, R6, -0xc, R13 ;  /* 0xfffffff4060d7824 */ /* 0x000fe400078e020d */
[----:B-1----:R-:W-:-:S05]  /*06a0*/  FADD R18, R10, R3 ;  /* 0x000000030a127221 */ /* 0x002fca0000000000 */
[----:B------:R-:W-:Y:S01]  /*06b0*/  @!P0 STS [R9+UR4], R18 ;  /* 0x0000001209008988 */ /* 0x000fe20008000804 */
[----:B--2---:R-:W-:Y:S01]  /*06c0*/  FADD R16, R15, R16 ;  /* 0x000000100f107221 */ /* 0x004fe20000000000 */
[----:B---3--:R-:W-:-:S04]  /*06d0*/  FADD R10, R5, R8 ;  /* 0x00000008050a7221 */ /* 0x008fc80000000000 */
[----:B------:R-:W-:Y:S01]  /*06e0*/  @!P0 STS [R9+UR4+0x20], R16 ;  /* 0x0000201009008988 */ /* 0x000fe20008000804 */
[----:B----4-:R-:W-:-:S03]  /*06f0*/  FADD R12, R11, R12 ;  /* 0x0000000c0b0c7221 */ /* 0x010fc60000000000 */
[----:B------:R-:W-:Y:S04]  /*0700*/  @!P0 STS [R9+UR4+0x10], R10 ;  /* 0x0000100a09008988 */ /* 0x000fe80008000804 */
[----:B------:R-:W-:Y:S01]  /*0710*/  @!P0 STS [R9+UR4+0x30], R12 ;  /* 0x0000300c09008988 */ /* 0x000fe20008000804 */
[----:B------:R-:W-:Y:S01]  /*0720*/  BAR.SYNC.DEFER_BLOCKING 0x0 ;  /* 0x0000000000007b1d */ /* 0x000fe20000010000 */
[----:B------:R-:W-:-:S04]  /*0730*/  LOP3.LUT P0, RZ, R0, 0x3, RZ, 0xc0, !PT ;  /* 0x0000000300ff7812 */ /* 0x000fc8000780c0ff */
[----:B------:R-:W-:Y:S01]  /*0740*/  ISETP.LT.AND P0, PT, R0, 0x20, !P0 ;  /* 0x000000200000780c */ /* 0x000fe20004701270 */
[----:B------:R-:W1:Y:S04]  /*0750*/  @!P1 LDS R2, [R4+UR4] ;  /* 0x0000000404029984 */ /* 0x000e680008000800 */
[----:B-1----:R-:W1:Y:S02]  /*0760*/  SHFL.BFLY PT, R3, R2, 0x2, 0x1f ;  /* 0x0c401f0002037f89 */ /* 0x002e6400000e0000 */
[----:B-1----:R-:W-:Y:S01]  /*0770*/  FADD R3, R2, R3 ;  /* 0x0000000302037221 */ /* 0x002fe20000000000 */
[----:B------:R-:W-:-:S04]  /*0780*/  LOP3.LUT R2, R0, 0x7, RZ, 0xc0, !PT ;  /* 0x0000000700027812 */ /* 0x000fc800078ec0ff */
[----:B------:R-:W1:Y:S01]  /*0790*/  SHFL.BFLY PT, R8, R3, 0x1, 0x1f ;  /* 0x0c201f0003087f89 */ /* 0x000e6200000e0000 */
[----:B------:R-:W-:Y:S01]  /*07a0*/  LEA R6, R2, UR4, 0x2 ;  /* 0x0000000402067c11 */ /* 0x000fe2000f8e10ff */
[----:B-1----:R-:W-:-:S05]  /*07b0*/  FADD R5, R3, R8 ;  /* 0x0000000803057221 */ /* 0x002fca0000000000 */
[----:B------:R-:W-:Y:S01]  /*07c0*/  @P0 STS [R4+UR4], R5 ;  /* 0x0000000504000988 */ /* 0x000fe20008000804 */
[----:B------:R-:W-:Y:S01]  /*07d0*/  BAR.SYNC.DEFER_BLOCKING 0x0 ;  /* 0x0000000000007b1d */ /* 0x000fe20000010000 */
[----:B------:R-:W-:-:S05]  /*07e0*/  LOP3.LUT P0, RZ, R0, 0x78, RZ, 0xc0, !PT ;  /* 0x0000007800ff7812 */ /* 0x000fca000780c0ff */
[----:B------:R-:W-:Y:S04]  /*07f0*/  LDS R8, [R14+UR4] ;  /* 0x000000040e087984 */ /* 0x000fe80008000800 */
[----:B------:R-:W-:Y:S04]  /*0800*/  LDS R9, [R14+UR4+0x10] ;  /* 0x000010040e097984 */ /* 0x000fe80008000800 */
[----:B------:R-:W-:Y:S04]  /*0810*/  LDS R10, [R14+UR4+0x20] ;  /* 0x000020040e0a7984 */ /* 0x000fe80008000800 */
[----:B------:R-:W1:Y:S01]  /*0820*/  LDS R11, [R14+UR4+0x30] ;  /* 0x000030040e0b7984 */ /* 0x000e620008000800 */
[----:B------:R-:W-:Y:S06]  /*0830*/  BAR.SYNC.DEFER_BLOCKING 0x0 ;  /* 0x0000000000007b1d */ /* 0x000fec0000010000 */
[----:B-1----:R1:W-:Y:S02]  /*0840*/  STS.128 [R13], R8 ;  /* 0x000000080d007388 */ /* 0x0023e40000000c00 */
[----:B------:R-:W-:Y:S06]  /*0850*/  BAR.SYNC.DEFER_BLOCKING 0x0 ;  /* 0x0000000000007b1d */ /* 0x000fec0000010000 */
[----:B-1----:R-:W-:Y:S05]  /*0860*/  @P0 EXIT ;  /* 0x000000000000094d */ /* 0x002fea0003800000 */
[----:B------:R-:W0:Y:S01]  /*0870*/  LDS R6, [R6] ;  /* 0x0000000006067984 */ /* 0x000e220000000800 */
[----:B------:R-:W1:Y:S01]  /*0880*/  LDC.64 R2, c[0x0][0x230] ;  /* 0x00008c00ff027b82 */ /* 0x000e620000000a00 */
[----:B------:R-:W-:-:S05]  /*0890*/  LOP3.LUT R7, R7, 0x7, R0, 0xf8, !PT ;  /* 0x0000000707077812 */ /* 0x000fca00078ef800 */
[----:B-1----:R-:W-:Y:S01]  /*08a0*/  IMAD.WIDE R2, R7, 0x2, R2 ;  /* 0x0000000207027825 */ /* 0x002fe200078e0202 */
[----:B0-----:R-:W-:-:S05]  /*08b0*/  F2FP.F16.F32.PACK_AB R0, RZ, R6 ;  /* 0x00000006ff00723e */ /* 0x001fca00000000ff */
[----:B------:R-:W-:Y:S01]  /*08c0*/  STG.E.U16 desc[UR6][R2.64], R0 ;  /* 0x0000000002007986 */ /* 0x000fe2000c101506 */
[----:B------:R-:W-:Y:S05]  /*08d0*/  EXIT ;  /* 0x000000000000794d */ /* 0x000fea0003800000 */
.L_x_2:
[----:B------:R-:W-:-:S00]  /*08e0*/  BRA `(.L_x_2) ;  /* 0xfffffffc00fc7947 */ /* 0x000fc0000383ffff */
[----:B------:R-:W-:-:S00]  /*08f0*/  NOP ;  /* 0x0000000000007918 */ /* 0x000fc00000000000 */
        /* <DEDUP_REMOVED lines=8> */
.L_x_3:


//--------------------- .nv.shared.triton_red_fused__to_copy_add_mul_sum_5 --------------------------
	.section	.nv.shared.triton_red_fused__to_copy_add_mul_sum_5,"aw",@nobits
	.sectionflags	@""
	.align	16
	.zero		1024


//--------------------- .nv.constant0.triton_red_fused__to_copy_add_mul_sum_5 --------------------------
	.section	.nv.constant0.triton_red_fused__to_copy_add_mul_sum_5,"a",@progbits
	.sectionflags	@""
	.align	4
.nv.constant0.triton_red_fused__to_copy_add_mul_sum_5:
	.zero		584
